//
// Generated by NVIDIA NVVM Compiler
//
// Compiler Build ID: CL-36424714
// Cuda compilation tools, release 13.0, V13.0.88
// Based on NVVM 20.0.0
//

.version 9.0
.target sm_100
.address_size 64

	// .globl	_Z12reduceColorsPbPiiiP7AdjListj
.extern .func  (.param .b32 func_retval0) vprintf
(
	.param .b64 vprintf_param_0,
	.param .b64 vprintf_param_1
)
;
.global .align 4 .b8 precalc_xorwow_matrix[102400];
.global .align 4 .b8 precalc_xorwow_offset_matrix[102400];
.global .align 4 .b8 mrg32k3aM1[2304];
.global .align 4 .b8 mrg32k3aM2[2304];
.global .align 4 .b8 mrg32k3aM1SubSeq[2016];
.global .align 4 .b8 mrg32k3aM2SubSeq[2016];
.global .align 4 .b8 mrg32k3aM1Seq[2304];
.global .align 4 .b8 mrg32k3aM2Seq[2304];
.const .align 8 .b8 __cr_lgamma_table[72];
.global .align 1 .b8 $str[29] = {118, 101, 114, 116, 101, 120, 49, 32, 37, 105, 32, 118, 101, 114, 116, 101, 120, 32, 50, 32, 37, 105, 32, 32, 32, 32, 32, 10};
.global .align 1 .b8 $str$1[7] = {104, 101, 108, 108, 111, 10};
.global .align 1 .b8 $str$2[22] = {118, 101, 114, 116, 101, 120, 32, 49, 32, 99, 111, 108, 111, 114, 32, 37, 105, 32, 32, 32, 10};
.global .align 1 .b8 $str$3[14] = {99, 111, 108, 111, 114, 115, 32, 101, 113, 117, 97, 108, 10};
.global .align 1 .b8 $str$4[17] = {99, 104, 97, 110, 103, 105, 110, 103, 32, 99, 111, 108, 111, 114, 32, 10};

.visible .entry _Z12reduceColorsPbPiiiP7AdjListj(
	.param .u64 .ptr .align 1 _Z12reduceColorsPbPiiiP7AdjListj_param_0,
	.param .u64 .ptr .align 1 _Z12reduceColorsPbPiiiP7AdjListj_param_1,
	.param .u32 _Z12reduceColorsPbPiiiP7AdjListj_param_2,
	.param .u32 _Z12reduceColorsPbPiiiP7AdjListj_param_3,
	.param .u64 .ptr .align 1 _Z12reduceColorsPbPiiiP7AdjListj_param_4,
	.param .u32 _Z12reduceColorsPbPiiiP7AdjListj_param_5
)
{
	.local .align 8 .b8 	__local_depot0[56];
	.reg .b64 	%SP;
	.reg .b64 	%SPL;
	.reg .pred 	%p<25>;
	.reg .b16 	%rs<2>;
	.reg .b32 	%r<418>;
	.reg .b64 	%rd<29>;

	mov.u64 	%SPL, __local_depot0;
	cvta.local.u64 	%SP, %SPL;
	ld.param.u64 	%rd6, [_Z12reduceColorsPbPiiiP7AdjListj_param_0];
	ld.param.u64 	%rd7, [_Z12reduceColorsPbPiiiP7AdjListj_param_1];
	ld.param.u32 	%r185, [_Z12reduceColorsPbPiiiP7AdjListj_param_3];
	ld.param.u32 	%r186, [_Z12reduceColorsPbPiiiP7AdjListj_param_5];
	cvta.to.global.u64 	%rd1, %rd7;
	add.u64 	%rd2, %SPL, 48;
	setp.lt.s32 	%p1, %r185, 1;
	@%p1 bra 	$L__BB0_45;
	add.u64 	%rd3, %SPL, 0;
	cvta.to.global.u64 	%rd4, %rd6;
	xor.b32  	%r188, %r186, -1429050551;
	mul.lo.s32 	%r189, %r188, 1099087573;
	add.s32 	%r1, %r189, 123456789;
	xor.b32  	%r2, %r189, 362436069;
	add.s32 	%r3, %r189, 5783321;
	mov.b32 	%r325, 0;
	mov.u64 	%rd13, precalc_xorwow_offset_matrix;
	mov.u64 	%rd15, $str;
$L__BB0_2:
	st.local.u32 	[%rd3+4], %r1;
	mov.b32 	%r191, -123459836;
	st.local.v2.u32 	[%rd3+8], {%r2, %r191};
	mov.b32 	%r192, -589760388;
	st.local.v2.u32 	[%rd3+16], {%r192, %r3};
	mov.b32 	%r338, 0;
	mov.u32 	%r339, %r338;
	mov.u32 	%r340, %r338;
	mov.u32 	%r341, %r338;
	mov.u32 	%r342, %r338;
	mov.u32 	%r331, %r338;
$L__BB0_3:
	mul.wide.u32 	%rd10, %r331, 4;
	add.s64 	%rd11, %rd3, %rd10;
	ld.local.u32 	%r11, [%rd11+4];
	shl.b32 	%r12, %r331, 5;
	mov.b32 	%r337, 0;
$L__BB0_4:
	.pragma "nounroll";
	shr.u32 	%r194, %r11, %r337;
	and.b32  	%r195, %r194, 1;
	setp.eq.b32 	%p2, %r195, 1;
	not.pred 	%p3, %p2;
	add.s32 	%r196, %r12, %r337;
	mul.lo.s32 	%r197, %r196, 5;
	mul.wide.u32 	%rd12, %r197, 4;
	add.s64 	%rd5, %rd13, %rd12;
	@%p3 bra 	$L__BB0_6;
	ld.global.u32 	%r198, [%rd5];
	xor.b32  	%r342, %r342, %r198;
	ld.global.u32 	%r199, [%rd5+4];
	xor.b32  	%r341, %r341, %r199;
	ld.global.u32 	%r200, [%rd5+8];
	xor.b32  	%r340, %r340, %r200;
	ld.global.u32 	%r201, [%rd5+12];
	xor.b32  	%r339, %r339, %r201;
	ld.global.u32 	%r202, [%rd5+16];
	xor.b32  	%r338, %r338, %r202;
$L__BB0_6:
	and.b32  	%r204, %r194, 2;
	setp.eq.s32 	%p4, %r204, 0;
	@%p4 bra 	$L__BB0_8;
	ld.global.u32 	%r205, [%rd5+20];
	xor.b32  	%r342, %r342, %r205;
	ld.global.u32 	%r206, [%rd5+24];
	xor.b32  	%r341, %r341, %r206;
	ld.global.u32 	%r207, [%rd5+28];
	xor.b32  	%r340, %r340, %r207;
	ld.global.u32 	%r208, [%rd5+32];
	xor.b32  	%r339, %r339, %r208;
	ld.global.u32 	%r209, [%rd5+36];
	xor.b32  	%r338, %r338, %r209;
$L__BB0_8:
	and.b32  	%r211, %r194, 4;
	setp.eq.s32 	%p5, %r211, 0;
	@%p5 bra 	$L__BB0_10;
	ld.global.u32 	%r212, [%rd5+40];
	xor.b32  	%r342, %r342, %r212;
	ld.global.u32 	%r213, [%rd5+44];
	xor.b32  	%r341, %r341, %r213;
	ld.global.u32 	%r214, [%rd5+48];
	xor.b32  	%r340, %r340, %r214;
	ld.global.u32 	%r215, [%rd5+52];
	xor.b32  	%r339, %r339, %r215;
	ld.global.u32 	%r216, [%rd5+56];
	xor.b32  	%r338, %r338, %r216;
$L__BB0_10:
	and.b32  	%r218, %r194, 8;
	setp.eq.s32 	%p6, %r218, 0;
	@%p6 bra 	$L__BB0_12;
	ld.global.u32 	%r219, [%rd5+60];
	xor.b32  	%r342, %r342, %r219;
	ld.global.u32 	%r220, [%rd5+64];
	xor.b32  	%r341, %r341, %r220;
	ld.global.u32 	%r221, [%rd5+68];
	xor.b32  	%r340, %r340, %r221;
	ld.global.u32 	%r222, [%rd5+72];
	xor.b32  	%r339, %r339, %r222;
	ld.global.u32 	%r223, [%rd5+76];
	xor.b32  	%r338, %r338, %r223;
$L__BB0_12:
	and.b32  	%r225, %r194, 16;
	setp.eq.s32 	%p7, %r225, 0;
	@%p7 bra 	$L__BB0_14;
	ld.global.u32 	%r226, [%rd5+80];
	xor.b32  	%r342, %r342, %r226;
	ld.global.u32 	%r227, [%rd5+84];
	xor.b32  	%r341, %r341, %r227;
	ld.global.u32 	%r228, [%rd5+88];
	xor.b32  	%r340, %r340, %r228;
	ld.global.u32 	%r229, [%rd5+92];
	xor.b32  	%r339, %r339, %r229;
	ld.global.u32 	%r230, [%rd5+96];
	xor.b32  	%r338, %r338, %r230;
$L__BB0_14:
	and.b32  	%r232, %r194, 32;
	setp.eq.s32 	%p8, %r232, 0;
	@%p8 bra 	$L__BB0_16;
	ld.global.u32 	%r233, [%rd5+100];
	xor.b32  	%r342, %r342, %r233;
	ld.global.u32 	%r234, [%rd5+104];
	xor.b32  	%r341, %r341, %r234;
	ld.global.u32 	%r235, [%rd5+108];
	xor.b32  	%r340, %r340, %r235;
	ld.global.u32 	%r236, [%rd5+112];
	xor.b32  	%r339, %r339, %r236;
	ld.global.u32 	%r237, [%rd5+116];
	xor.b32  	%r338, %r338, %r237;
$L__BB0_16:
	and.b32  	%r239, %r194, 64;
	setp.eq.s32 	%p9, %r239, 0;
	@%p9 bra 	$L__BB0_18;
	ld.global.u32 	%r240, [%rd5+120];
	xor.b32  	%r342, %r342, %r240;
	ld.global.u32 	%r241, [%rd5+124];
	xor.b32  	%r341, %r341, %r241;
	ld.global.u32 	%r242, [%rd5+128];
	xor.b32  	%r340, %r340, %r242;
	ld.global.u32 	%r243, [%rd5+132];
	xor.b32  	%r339, %r339, %r243;
	ld.global.u32 	%r244, [%rd5+136];
	xor.b32  	%r338, %r338, %r244;
$L__BB0_18:
	and.b32  	%r246, %r194, 128;
	setp.eq.s32 	%p10, %r246, 0;
	@%p10 bra 	$L__BB0_20;
	ld.global.u32 	%r247, [%rd5+140];
	xor.b32  	%r342, %r342, %r247;
	ld.global.u32 	%r248, [%rd5+144];
	xor.b32  	%r341, %r341, %r248;
	ld.global.u32 	%r249, [%rd5+148];
	xor.b32  	%r340, %r340, %r249;
	ld.global.u32 	%r250, [%rd5+152];
	xor.b32  	%r339, %r339, %r250;
	ld.global.u32 	%r251, [%rd5+156];
	xor.b32  	%r338, %r338, %r251;
$L__BB0_20:
	and.b32  	%r253, %r194, 256;
	setp.eq.s32 	%p11, %r253, 0;
	@%p11 bra 	$L__BB0_22;
	ld.global.u32 	%r254, [%rd5+160];
	xor.b32  	%r342, %r342, %r254;
	ld.global.u32 	%r255, [%rd5+164];
	xor.b32  	%r341, %r341, %r255;
	ld.global.u32 	%r256, [%rd5+168];
	xor.b32  	%r340, %r340, %r256;
	ld.global.u32 	%r257, [%rd5+172];
	xor.b32  	%r339, %r339, %r257;
	ld.global.u32 	%r258, [%rd5+176];
	xor.b32  	%r338, %r338, %r258;
$L__BB0_22:
	and.b32  	%r260, %r194, 512;
	setp.eq.s32 	%p12, %r260, 0;
	@%p12 bra 	$L__BB0_24;
	ld.global.u32 	%r261, [%rd5+180];
	xor.b32  	%r342, %r342, %r261;
	ld.global.u32 	%r262, [%rd5+184];
	xor.b32  	%r341, %r341, %r262;
	ld.global.u32 	%r263, [%rd5+188];
	xor.b32  	%r340, %r340, %r263;
	ld.global.u32 	%r264, [%rd5+192];
	xor.b32  	%r339, %r339, %r264;
	ld.global.u32 	%r265, [%rd5+196];
	xor.b32  	%r338, %r338, %r265;
$L__BB0_24:
	and.b32  	%r267, %r194, 1024;
	setp.eq.s32 	%p13, %r267, 0;
	@%p13 bra 	$L__BB0_26;
	ld.global.u32 	%r268, [%rd5+200];
	xor.b32  	%r342, %r342, %r268;
	ld.global.u32 	%r269, [%rd5+204];
	xor.b32  	%r341, %r341, %r269;
	ld.global.u32 	%r270, [%rd5+208];
	xor.b32  	%r340, %r340, %r270;
	ld.global.u32 	%r271, [%rd5+212];
	xor.b32  	%r339, %r339, %r271;
	ld.global.u32 	%r272, [%rd5+216];
	xor.b32  	%r338, %r338, %r272;
$L__BB0_26:
	and.b32  	%r274, %r194, 2048;
	setp.eq.s32 	%p14, %r274, 0;
	@%p14 bra 	$L__BB0_28;
	ld.global.u32 	%r275, [%rd5+220];
	xor.b32  	%r342, %r342, %r275;
	ld.global.u32 	%r276, [%rd5+224];
	xor.b32  	%r341, %r341, %r276;
	ld.global.u32 	%r277, [%rd5+228];
	xor.b32  	%r340, %r340, %r277;
	ld.global.u32 	%r278, [%rd5+232];
	xor.b32  	%r339, %r339, %r278;
	ld.global.u32 	%r279, [%rd5+236];
	xor.b32  	%r338, %r338, %r279;
$L__BB0_28:
	and.b32  	%r281, %r194, 4096;
	setp.eq.s32 	%p15, %r281, 0;
	@%p15 bra 	$L__BB0_30;
	ld.global.u32 	%r282, [%rd5+240];
	xor.b32  	%r342, %r342, %r282;
	ld.global.u32 	%r283, [%rd5+244];
	xor.b32  	%r341, %r341, %r283;
	ld.global.u32 	%r284, [%rd5+248];
	xor.b32  	%r340, %r340, %r284;
	ld.global.u32 	%r285, [%rd5+252];
	xor.b32  	%r339, %r339, %r285;
	ld.global.u32 	%r286, [%rd5+256];
	xor.b32  	%r338, %r338, %r286;
$L__BB0_30:
	and.b32  	%r288, %r194, 8192;
	setp.eq.s32 	%p16, %r288, 0;
	@%p16 bra 	$L__BB0_32;
	ld.global.u32 	%r289, [%rd5+260];
	xor.b32  	%r342, %r342, %r289;
	ld.global.u32 	%r290, [%rd5+264];
	xor.b32  	%r341, %r341, %r290;
	ld.global.u32 	%r291, [%rd5+268];
	xor.b32  	%r340, %r340, %r291;
	ld.global.u32 	%r292, [%rd5+272];
	xor.b32  	%r339, %r339, %r292;
	ld.global.u32 	%r293, [%rd5+276];
	xor.b32  	%r338, %r338, %r293;
$L__BB0_32:
	and.b32  	%r295, %r194, 16384;
	setp.eq.s32 	%p17, %r295, 0;
	@%p17 bra 	$L__BB0_34;
	ld.global.u32 	%r296, [%rd5+280];
	xor.b32  	%r342, %r342, %r296;
	ld.global.u32 	%r297, [%rd5+284];
	xor.b32  	%r341, %r341, %r297;
	ld.global.u32 	%r298, [%rd5+288];
	xor.b32  	%r340, %r340, %r298;
	ld.global.u32 	%r299, [%rd5+292];
	xor.b32  	%r339, %r339, %r299;
	ld.global.u32 	%r300, [%rd5+296];
	xor.b32  	%r338, %r338, %r300;
$L__BB0_34:
	and.b32  	%r302, %r194, 32768;
	setp.eq.s32 	%p18, %r302, 0;
	@%p18 bra 	$L__BB0_36;
	ld.global.u32 	%r303, [%rd5+300];
	xor.b32  	%r342, %r342, %r303;
	ld.global.u32 	%r304, [%rd5+304];
	xor.b32  	%r341, %r341, %r304;
	ld.global.u32 	%r305, [%rd5+308];
	xor.b32  	%r340, %r340, %r305;
	ld.global.u32 	%r306, [%rd5+312];
	xor.b32  	%r339, %r339, %r306;
	ld.global.u32 	%r307, [%rd5+316];
	xor.b32  	%r338, %r338, %r307;
$L__BB0_36:
	add.s32 	%r337, %r337, 16;
	setp.ne.s32 	%p19, %r337, 32;
	@%p19 bra 	$L__BB0_4;
	mad.lo.s32 	%r308, %r331, -31, %r12;
	add.s32 	%r331, %r308, 1;
	setp.ne.s32 	%p20, %r331, 5;
	@%p20 bra 	$L__BB0_3;
	st.local.u32 	[%rd3+4], %r342;
	st.local.v2.u32 	[%rd3+8], {%r341, %r340};
	st.local.v2.u32 	[%rd3+16], {%r339, %r338};
	mov.b32 	%r309, 0;
	st.local.v2.u32 	[%rd3+24], {%r309, %r309};
	st.local.u32 	[%rd3+32], %r309;
	mov.b64 	%rd14, 0;
	st.local.u64 	[%rd3+40], %rd14;
	mov.b32 	%r310, 2;
	st.local.v2.u32 	[%rd2], {%r309, %r310};
	cvta.global.u64 	%rd16, %rd15;
	add.u64 	%rd17, %SP, 48;
	{ // callseq 0, 0
	.param .b64 param0;
	st.param.b64 	[param0], %rd16;
	.param .b64 param1;
	st.param.b64 	[param1], %rd17;
	.param .b32 retval0;
	call.uni (retval0), 
	vprintf, 
	(
	param0, 
	param1
	);
	ld.param.b32 	%r311, [retval0];
	} // callseq 0
	mov.u64 	%rd18, $str$1;
	cvta.global.u64 	%rd19, %rd18;
	{ // callseq 1, 0
	.param .b64 param0;
	st.param.b64 	[param0], %rd19;
	.param .b64 param1;
	st.param.b64 	[param1], 0;
	.param .b32 retval0;
	call.uni (retval0), 
	vprintf, 
	(
	param0, 
	param1
	);
	ld.param.b32 	%r313, [retval0];
	} // callseq 1
	ld.global.u32 	%r181, [%rd1];
	st.local.u32 	[%rd2], %r181;
	mov.u64 	%rd20, $str$2;
	cvta.global.u64 	%rd21, %rd20;
	{ // callseq 2, 0
	.param .b64 param0;
	st.param.b64 	[param0], %rd21;
	.param .b64 param1;
	st.param.b64 	[param1], %rd17;
	.param .b32 retval0;
	call.uni (retval0), 
	vprintf, 
	(
	param0, 
	param1
	);
	ld.param.b32 	%r315, [retval0];
	} // callseq 2
	ld.global.u32 	%r317, [%rd1];
	ld.global.u32 	%r318, [%rd1+8];
	setp.ne.s32 	%p21, %r317, %r318;
	@%p21 bra 	$L__BB0_40;
	mov.u64 	%rd27, $str$3;
	cvta.global.u64 	%rd28, %rd27;
	{ // callseq 5, 0
	.param .b64 param0;
	st.param.b64 	[param0], %rd28;
	.param .b64 param1;
	st.param.b64 	[param1], 0;
	.param .b32 retval0;
	call.uni (retval0), 
	vprintf, 
	(
	param0, 
	param1
	);
	ld.param.b32 	%r323, [retval0];
	} // callseq 5
	bra.uni 	$L__BB0_44;
$L__BB0_40:
	st.local.u32 	[%rd2], %r181;
	cvta.global.u64 	%rd23, %rd20;
	{ // callseq 3, 0
	.param .b64 param0;
	st.param.b64 	[param0], %rd23;
	.param .b64 param1;
	st.param.b64 	[param1], %rd17;
	.param .b32 retval0;
	call.uni (retval0), 
	vprintf, 
	(
	param0, 
	param1
	);
	ld.param.b32 	%r319, [retval0];
	} // callseq 3
	ld.global.u8 	%rs1, [%rd4+2];
	setp.ne.s16 	%p22, %rs1, 0;
	@%p22 bra 	$L__BB0_44;
	mov.u64 	%rd25, $str$4;
	cvta.global.u64 	%rd26, %rd25;
	{ // callseq 4, 0
	.param .b64 param0;
	st.param.b64 	[param0], %rd26;
	.param .b64 param1;
	st.param.b64 	[param1], 0;
	.param .b32 retval0;
	call.uni (retval0), 
	vprintf, 
	(
	param0, 
	param1
	);
	ld.param.b32 	%r321, [retval0];
	} // callseq 4
	ld.global.u32 	%r182, [%rd1];
	ld.global.u32 	%r183, [%rd1+8];
	setp.ge.s32 	%p23, %r182, %r183;
	@%p23 bra 	$L__BB0_43;
	st.global.u32 	[%rd1+8], %r182;
	bra.uni 	$L__BB0_44;
$L__BB0_43:
	st.global.u32 	[%rd1], %r183;
$L__BB0_44:
	add.s32 	%r325, %r325, 1;
	setp.ne.s32 	%p24, %r325, %r185;
	@%p24 bra 	$L__BB0_2;
$L__BB0_45:
	ret;

}


// ===== COMPILED SASS (sm_100) =====

	.target	sm_100

	.elftype	@"ET_EXEC"


//--------------------- .note.nv.tkinfo           --------------------------
	.section	.note.nv.tkinfo,"",@"SHT_NOTE"
	.sectionflags	@"SHF_NOTE_NV_TKINFO"
	.tkinfo
        /*0018*/ 	.word	0x00000002
        /*0030*/ 	.string	""
        /*0030*/ 	.string	"ptxas"
        /*0030*/ 	.string	"Cuda compilation tools, release 13.0, V13.0.88"
        /*0030*/ 	.string	"Build cuda_13.0.r13.0/compiler.36424714_0"
        /*0030*/ 	.string	"-arch sm_100 -m 64 "



//--------------------- .note.nv.cuinfo           --------------------------
	.section	.note.nv.cuinfo,"",@"SHT_NOTE"
	.sectionflags	@"SHF_NOTE_NV_CUINFO"
        /*0018*/ 	.short	0x0002
        /*001a*/ 	.short	0x0064
        /*001c*/ 	.short	0x0082
	.zero		2


//--------------------- .nv.info                  --------------------------
	.section	.nv.info,"",@"SHT_CUDA_INFO"
	.align	4


	//----- nvinfo : EIATTR_REGCOUNT
	.align		4
        /*0000*/ 	.byte	0x04, 0x2f
        /*0002*/ 	.short	(.L_15 - .L_14)
	.align		4
.L_14:
        /*0004*/ 	.word	index@(_Z12reduceColorsPbPiiiP7AdjListj)
        /*0008*/ 	.word	0x00000020


	//----- nvinfo : EIATTR_FRAME_SIZE
	.align		4
.L_15:
        /*000c*/ 	.byte	0x04, 0x11
        /*000e*/ 	.short	(.L_17 - .L_16)
	.align		4
.L_16:
        /*0010*/ 	.word	index@(_Z12reduceColorsPbPiiiP7AdjListj)
        /*0014*/ 	.word	0x00000038


	//----- nvinfo : EIATTR_MIN_STACK_SIZE
	.align		4
.L_17:
        /*0018*/ 	.byte	0x04, 0x12
        /*001a*/ 	.short	(.L_19 - .L_18)
	.align		4
.L_18:
        /*001c*/ 	.word	index@(_Z12reduceColorsPbPiiiP7AdjListj)
        /*0020*/ 	.word	0x00000038
.L_19:


//--------------------- .nv.compat                --------------------------
	.section	.nv.compat,"",@"SHT_CUDA_COMPAT_INFO"
	.align	4
        /*0000*/ 	.byte	0x02, 0x09, 0x00, 0x00, 0x02, 0x02, 0x01, 0x00, 0x02, 0x05, 0x05, 0x00, 0x03, 0x07, 0x01, 0x01
        /*0010*/ 	.byte	0x02, 0x03, 0x00, 0x00, 0x02, 0x06, 0x01, 0x00, 0x04, 0x0b, 0x08, 0x00, 0x09, 0x00, 0x00, 0x00
        /*0020*/ 	.byte	0x00, 0x00, 0x00, 0x00


//--------------------- .nv.info._Z12reduceColorsPbPiiiP7AdjListj --------------------------
	.section	.nv.info._Z12reduceColorsPbPiiiP7AdjListj,"",@"SHT_CUDA_INFO"
	.sectionflags	@""
	.align	4


	//----- nvinfo : EIATTR_CUDA_API_VERSION
	.align		4
        /*0000*/ 	.byte	0x04, 0x37
        /*0002*/ 	.short	(.L_21 - .L_20)
.L_20:
        /*0004*/ 	.word	0x00000082


	//----- nvinfo : EIATTR_KPARAM_INFO
	.align		4
.L_21:
        /*0008*/ 	.byte	0x04, 0x17
        /*000a*/ 	.short	(.L_23 - .L_22)
.L_22:
        /*000c*/ 	.word	0x00000000
        /*0010*/ 	.short	0x0005
        /*0012*/ 	.short	0x0020
        /*0014*/ 	.byte	0x00, 0xf0, 0x11, 0x00


	//----- nvinfo : EIATTR_KPARAM_INFO
	.align		4
.L_23:
        /*0018*/ 	.byte	0x04, 0x17
        /*001a*/ 	.short	(.L_25 - .L_24)
.L_24:
        /*001c*/ 	.word	0x00000000
        /*0020*/ 	.short	0x0004
        /*0022*/ 	.short	0x0018
        /*0024*/ 	.byte	0x00, 0xf5, 0x21, 0x00


	//----- nvinfo : EIATTR_KPARAM_INFO
	.align		4
.L_25:
        /*0028*/ 	.byte	0x04, 0x17
        /*002a*/ 	.short	(.L_27 - .L_26)
.L_26:
        /*002c*/ 	.word	0x00000000
        /*0030*/ 	.short	0x0003
        /*0032*/ 	.short	0x0014
        /*0034*/ 	.byte	0x00, 0xf0, 0x11, 0x00


	//----- nvinfo : EIATTR_KPARAM_INFO
	.align		4
.L_27:
        /*0038*/ 	.byte	0x04, 0x17
        /*003a*/ 	.short	(.L_29 - .L_28)
.L_28:
        /*003c*/ 	.word	0x00000000
        /*0040*/ 	.short	0x0002
        /*0042*/ 	.short	0x0010
        /*0044*/ 	.byte	0x00, 0xf0, 0x11, 0x00


	//----- nvinfo : EIATTR_KPARAM_INFO
	.align		4
.L_29:
        /*0048*/ 	.byte	0x04, 0x17
        /*004a*/ 	.short	(.L_31 - .L_30)
.L_30:
        /*004c*/ 	.word	0x00000000
        /*0050*/ 	.short	0x0001
        /*0052*/ 	.short	0x0008
        /*0054*/ 	.byte	0x00, 0xf5, 0x21, 0x00


	//----- nvinfo : EIATTR_KPARAM_INFO
	.align		4
.L_31:
        /*0058*/ 	.byte	0x04, 0x17
        /*005a*/ 	.short	(.L_33 - .L_32)
.L_32:
        /*005c*/ 	.word	0x00000000
        /*0060*/ 	.short	0x0000
        /*0062*/ 	.short	0x0000
        /*0064*/ 	.byte	0x00, 0xf5, 0x21, 0x00


	//----- nvinfo : EIATTR_SPARSE_MMA_MASK
	.align		4
.L_33:
        /*0068*/ 	.byte	0x03, 0x50
        /*006a*/ 	.short	0x0000


	//----- nvinfo : EIATTR_MAXREG_COUNT
	.align		4
        /*006c*/ 	.byte	0x03, 0x1b
        /*006e*/ 	.short	0x00ff


	//----- nvinfo : EIATTR_EXTERNS
	.align		4
        /*0070*/ 	.byte	0x04, 0x0f
        /*0072*/ 	.short	(.L_35 - .L_34)


	//   ....[0]....
	.align		4
.L_34:
        /*0074*/ 	.word	index@(vprintf)


	//----- nvinfo : EIATTR_MERCURY_ISA_VERSION
	.align		4
.L_35:
        /*0078*/ 	.byte	0x03, 0x5f
        /*007a*/ 	.short	0x0101


	//----- nvinfo : EIATTR_VRC_CTA_INIT_COUNT
	.align		4
        /*007c*/ 	.byte	0x02, 0x4a
	.zero		1
	.zero		1


	//----- nvinfo : EIATTR_SYSCALL_OFFSETS
	.align		4
        /*0080*/ 	.byte	0x04, 0x46
        /*0082*/ 	.short	(.L_37 - .L_36)


	//   ....[0]....
.L_36:
        /*0084*/ 	.word	0x00000ea0


	//   ....[1]....
        /*0088*/ 	.word	0x00000f20


	//   ....[2]....
        /*008c*/ 	.word	0x00000fd0


	//   ....[3]....
        /*0090*/ 	.word	0x00001090


	//   ....[4]....
        /*0094*/ 	.word	0x00001140


	//   ....[5]....
        /*0098*/ 	.word	0x000011f0


	//----- nvinfo : EIATTR_EXIT_INSTR_OFFSETS
	.align		4
.L_37:
        /*009c*/ 	.byte	0x04, 0x1c
        /*009e*/ 	.short	(.L_39 - .L_38)


	//   ....[0]....
.L_38:
        /*00a0*/ 	.word	0x00000070


	//   ....[1]....
        /*00a4*/ 	.word	0x00001280


	//----- nvinfo : EIATTR_CRS_STACK_SIZE
	.align		4
.L_39:
        /*00a8*/ 	.byte	0x04, 0x1e
        /*00aa*/ 	.short	(.L_41 - .L_40)
.L_40:
        /*00ac*/ 	.word	0x00000000


	//----- nvinfo : EIATTR_CBANK_PARAM_SIZE
	.align		4
.L_41:
        /*00b0*/ 	.byte	0x03, 0x19
        /*00b2*/ 	.short	0x0024


	//----- nvinfo : EIATTR_PARAM_CBANK
	.align		4
        /*00b4*/ 	.byte	0x04, 0x0a
        /*00b6*/ 	.short	(.L_43 - .L_42)
	.align		4
.L_42:
        /*00b8*/ 	.word	index@(.nv.constant0._Z12reduceColorsPbPiiiP7AdjListj)
        /*00bc*/ 	.short	0x0380
        /*00be*/ 	.short	0x0024


	//----- nvinfo : EIATTR_SW_WAR
	.align		4
.L_43:
        /*00c0*/ 	.byte	0x04, 0x36
        /*00c2*/ 	.short	(.L_45 - .L_44)
.L_44:
        /*00c4*/ 	.word	0x00000008
.L_45:


//--------------------- .nv.callgraph             --------------------------
	.section	.nv.callgraph,"",@"SHT_CUDA_CALLGRAPH"
	.align	4
	.sectionentsize	8
	.align		4
        /*0000*/ 	.word	0x00000000
	.align		4
        /*0004*/ 	.word	0xffffffff
	.align		4
        /*0008*/ 	.word	index@(_Z12reduceColorsPbPiiiP7AdjListj)
	.align		4
        /*000c*/ 	.word	index@(vprintf)
	.align		4
        /*0010*/ 	.word	0x00000000
	.align		4
        /*0014*/ 	.word	0xfffffffe
	.align		4
        /*0018*/ 	.word	0x00000000
	.align		4
        /*001c*/ 	.word	0xfffffffd
	.align		4
        /*0020*/ 	.word	0x00000000
	.align		4
        /*0024*/ 	.word	0xfffffffc


//--------------------- .nv.constant4             --------------------------
	.section	.nv.constant4,"a",@progbits
	.align	8
	.align		8
.nv.constant4:
        /*0000*/ 	.dword	vprintf
	.align		8
        /*0008*/ 	.dword	precalc_xorwow_matrix
	.align		8
        /*0010*/ 	.dword	precalc_xorwow_offset_matrix
	.align		8
        /*0018*/ 	.dword	mrg32k3aM1
	.align		8
        /*0020*/ 	.dword	mrg32k3aM2
	.align		8
        /*0028*/ 	.dword	mrg32k3aM1SubSeq
	.align		8
        /*0030*/ 	.dword	mrg32k3aM2SubSeq
	.align		8
        /*0038*/ 	.dword	mrg32k3aM1Seq
	.align		8
        /*0040*/ 	.dword	mrg32k3aM2Seq
	.align		8
        /*0048*/ 	.dword	$str
	.align		8
        /*0050*/ 	.dword	$str$1
	.align		8
        /*0058*/ 	.dword	$str$2
	.align		8
        /*0060*/ 	.dword	$str$3
	.align		8
        /*0068*/ 	.dword	$str$4


//--------------------- .nv.constant3             --------------------------
	.section	.nv.constant3,"a",@progbits
	.align	8
.nv.constant3:
	.type		__cr_lgamma_table,@object
	.size		__cr_lgamma_table,(.L_8 - __cr_lgamma_table)
__cr_lgamma_table:
        /*0000*/ 	.byte	0x00, 0x00, 0x00, 0x00, 0x00, 0x00, 0x00, 0x00, 0x00, 0x00, 0x00, 0x00, 0x00, 0x00, 0x00, 0x00
        /*0010*/ 	.byte	0xef, 0x39, 0xfa, 0xfe, 0x42, 0x2e, 0xe6, 0x3f, 0x02, 0x20, 0x2a, 0xfa, 0x0b, 0xab, 0xfc, 0x3f
        /*0020*/ 	.byte	0xf9, 0x2c, 0x92, 0x7c, 0xa7, 0x6c, 0x09, 0x40, 0xc9, 0x79, 0x44, 0x3c, 0x64, 0x26, 0x13, 0x40
        /*0030*/ 	.byte	0xca, 0x01, 0xcf, 0x3a, 0x27, 0x51, 0x1a, 0x40, 0x30, 0xcc, 0x2d, 0xf3, 0xe1, 0x0c, 0x21, 0x40
        /*0040*/ 	.byte	0x0d, 0xb7, 0xfc, 0x82, 0x8e, 0x35, 0x25, 0x40
.L_8:


//--------------------- .text._Z12reduceColorsPbPiiiP7AdjListj --------------------------
	.section	.text._Z12reduceColorsPbPiiiP7AdjListj,"ax",@progbits
	.align	128
        .global         _Z12reduceColorsPbPiiiP7AdjListj
        .type           _Z12reduceColorsPbPiiiP7AdjListj,@function
        .size           _Z12reduceColorsPbPiiiP7AdjListj,(.L_x_14 - _Z12reduceColorsPbPiiiP7AdjListj)
        .other          _Z12reduceColorsPbPiiiP7AdjListj,@"STO_CUDA_ENTRY STV_DEFAULT"
_Z12reduceColorsPbPiiiP7AdjListj:
.text._Z12reduceColorsPbPiiiP7AdjListj:
[----:B------:R-:W0:Y:S08]  /*0000*/  LDC R1, c[0x0][0x37c] ;  /* 0x0000df00ff017b82 */ /* 0x000e300000000800 */
[----:B------:R-:W1:Y:S01]  /*0010*/  LDC R0, c[0x0][0x394] ;  /* 0x0000e500ff007b82 */ /* 0x000e620000000800 */
[----:B------:R-:W2:Y:S01]  /*0020*/  LDCU UR4, c[0x0][0x2f8] ;  /* 0x00005f00ff0477ac */ /* 0x000ea20008000800 */
[----:B0-----:R-:W-:Y:S01]  /*0030*/  VIADD R1, R1, 0xffffffc8 ;  /* 0xffffffc801017836 */ /* 0x001fe20000000000 */
[----:B------:R-:W0:Y:S04]  /*0040*/  LDCU UR5, c[0x0][0x2fc] ;  /* 0x00005f80ff0577ac */ /* 0x000e280008000800 */
[----:B--2---:R-:W-:-:S02]  /*0050*/  IADD3 R23, P1, PT, R1, UR4, RZ ;  /* 0x0000000401177c10 */ /* 0x004fc4000ff3e0ff */
[----:B-1----:R-:W-:-:S13]  /*0060*/  ISETP.GE.AND P0, PT, R0, 0x1, PT ;  /* 0x000000010000780c */ /* 0x002fda0003f06270 */
[----:B0-----:R-:W-:Y:S05]  /*0070*/  @!P0 EXIT ;  /* 0x000000000000894d */ /* 0x001fea0003800000 */
[----:B------:R-:W-:Y:S01]  /*0080*/  IMAD.X R22, RZ, RZ, UR5, P1 ;  /* 0x00000005ff167e24 */ /* 0x000fe200088e06ff */
[----:B------:R-:W0:Y:S01]  /*0090*/  LDCU.64 UR36, c[0x0][0x358] ;  /* 0x00006b00ff2477ac */ /* 0x000e220008000a00 */
[----:B------:R-:W-:-:S07]  /*00a0*/  IMAD.MOV.U32 R16, RZ, RZ, RZ ;  /* 0x000000ffff107224 */ /* 0x000fce00078e00ff */
.L_x_12:
[----:B0-----:R-:W1:Y:S01]  /*00b0*/  LDC R0, c[0x0][0x3a0] ;  /* 0x0000e800ff007b82 */ /* 0x001e620000000800 */
[----:B------:R-:W-:Y:S01]  /*00c0*/  IMAD.MOV.U32 R11, RZ, RZ, -0x75bd8fc ;  /* 0xf8a42704ff0b7424 */ /* 0x000fe200078e00ff */
[----:B------:R-:W2:Y:S01]  /*00d0*/  LDCU UR4, c[0x0][0x394] ;  /* 0x00007280ff0477ac */ /* 0x000ea20008000800 */
[----:B------:R-:W-:Y:S01]  /*00e0*/  IMAD.MOV.U32 R8, RZ, RZ, -0x23270784 ;  /* 0xdcd8f87cff087424 */ /* 0x000fe200078e00ff */
[----:B------:R-:W-:Y:S01]  /*00f0*/  BSSY.RECONVERGENT B0, `(.L_x_0) ;  /* 0x00000c7000007945 */ /* 0x000fe20003800200 */
[----:B------:R-:W-:Y:S01]  /*0100*/  VIADD R16, R16, 0x1 ;  /* 0x0000000110107836 */ /* 0x000fe20000000000 */
[----:B------:R-:W-:Y:S01]  /*0110*/  CS2R R4, SRZ ;  /* 0x0000000000047805 */ /* 0x000fe2000001ff00 */
[----:B------:R-:W-:Y:S01]  /*0120*/  IMAD.MOV.U32 R2, RZ, RZ, RZ ;  /* 0x000000ffff027224 */ /* 0x000fe200078e00ff */
[----:B------:R-:W-:Y:S02]  /*0130*/  CS2R R6, SRZ ;  /* 0x0000000000067805 */ /* 0x000fe4000001ff00 */
[----:B--2---:R-:W-:-:S02]  /*0140*/  ISETP.NE.AND P0, PT, R16, UR4, PT ;  /* 0x0000000410007c0c */ /* 0x004fc4000bf05270 */
[----:B-1----:R-:W-:Y:S02]  /*0150*/  LOP3.LUT R0, R0, 0xaad26b49, RZ, 0x3c, !PT ;  /* 0xaad26b4900007812 */ /* 0x002fe400078e3cff */
[----:B------:R-:W-:-:S03]  /*0160*/  P2R R24, PR, RZ, 0x1 ;  /* 0x00000001ff187803 */ /* 0x000fc60000000000 */
[----:B------:R-:W-:-:S04]  /*0170*/  IMAD R0, R0, 0x4182bed5, RZ ;  /* 0x4182bed500007824 */ /* 0x000fc800078e02ff */
[C---:B------:R-:W-:Y:S01]  /*0180*/  VIADD R9, R0.reuse, 0x583f19 ;  /* 0x00583f1900097836 */ /* 0x040fe20000000000 */
[C---:B------:R-:W-:Y:S01]  /*0190*/  LOP3.LUT R10, R0.reuse, 0x159a55e5, RZ, 0x3c, !PT ;  /* 0x159a55e5000a7812 */ /* 0x040fe200078e3cff */
[----:B------:R-:W-:Y:S02]  /*01a0*/  VIADD R12, R0, 0x75bcd15 ;  /* 0x075bcd15000c7836 */ /* 0x000fe40000000000 */
[----:B------:R-:W-:Y:S01]  /*01b0*/  IMAD.MOV.U32 R0, RZ, RZ, RZ ;  /* 0x000000ffff007224 */ /* 0x000fe200078e00ff */
[----:B------:R1:W-:Y:S04]  /*01c0*/  STL.64 [R1+0x10], R8 ;  /* 0x0000100801007387 */ /* 0x0003e80000100a00 */
[----:B------:R1:W-:Y:S04]  /*01d0*/  STL.64 [R1+0x8], R10 ;  /* 0x0000080a01007387 */ /* 0x0003e80000100a00 */
[----:B------:R1:W-:Y:S02]  /*01e0*/  STL [R1+0x4], R12 ;  /* 0x0000040c01007387 */ /* 0x0003e40000100800 */
.L_x_3:
[----:B------:R-:W-:-:S06]  /*01f0*/  IMAD R3, R2, 0x4, R1 ;  /* 0x0000000402037824 */ /* 0x000fcc00078e0201 */
[----:B------:R-:W5:Y:S01]  /*0200*/  LDL R3, [R3+0x4] ;  /* 0x0000040003037983 */ /* 0x000f620000100800 */
[----:B------:R-:W-:Y:S01]  /*0210*/  BSSY.RECONVERGENT B1, `(.L_x_1) ;  /* 0x00000b1000017945 */ /* 0x000fe20003800200 */
[----:B-1----:R-:W-:Y:S02]  /*0220*/  IMAD.SHL.U32 R10, R2, 0x20, RZ ;  /* 0x00000020020a7824 */ /* 0x002fe400078e00ff */
[----:B------:R-:W-:-:S07]  /*0230*/  IMAD.MOV.U32 R11, RZ, RZ, RZ ;  /* 0x000000ffff0b7224 */ /* 0x000fce00078e00ff */
.L_x_2:
[----:B------:R-:W1:Y:S01]  /*0240*/  LDC.64 R8, c[0x4][0x10] ;  /* 0x01000400ff087b82 */ /* 0x000e620000000a00 */
[----:B-----5:R-:W-:Y:S01]  /*0250*/  SHF.R.U32.HI R14, RZ, R11, R3 ;  /* 0x0000000bff0e7219 */ /* 0x020fe20000011603 */
[----:B------:R-:W-:-:S03]  /*0260*/  IMAD.IADD R12, R10, 0x1, R11 ;  /* 0x000000010a0c7824 */ /* 0x000fc600078e020b */
[----:B------:R-:W-:-:S04]  /*0270*/  LOP3.LUT R13, R14, 0x1, RZ, 0xc0, !PT ;  /* 0x000000010e0d7812 */ /* 0x000fc800078ec0ff */
[----:B------:R-:W-:Y:S01]  /*0280*/  ISETP.NE.U32.AND P0, PT, R13, 0x1, PT ;  /* 0x000000010d00780c */ /* 0x000fe20003f05070 */
[----:B------:R-:W-:-:S04]  /*0290*/  IMAD R13, R12, 0x5, RZ ;  /* 0x000000050c0d7824 */ /* 0x000fc800078e02ff */
[----:B-1----:R-:W-:-:S08]  /*02a0*/  IMAD.WIDE.U32 R8, R13, 0x4, R8 ;  /* 0x000000040d087825 */ /* 0x002fd000078e0008 */
[----:B0-----:R-:W2:Y:S04]  /*02b0*/  @!P0 LDG.E R13, desc[UR36][R8.64] ;  /* 0x00000024080d8981 */ /* 0x001ea8000c1e1900 */
[----:B------:R-:W3:Y:S04]  /*02c0*/  @!P0 LDG.E R15, desc[UR36][R8.64+0x4] ;  /* 0x00000424080f8981 */ /* 0x000ee8000c1e1900 */
[----:B------:R-:W4:Y:S04]  /*02d0*/  @!P0 LDG.E R17, desc[UR36][R8.64+0xc] ;  /* 0x00000c2408118981 */ /* 0x000f28000c1e1900 */
[----:B------:R-:W4:Y:S01]  /*02e0*/  @!P0 LDG.E R18, desc[UR36][R8.64+0x10] ;  /* 0x0000102408128981 */ /* 0x000f22000c1e1900 */
[----:B------:R-:W-:-:S03]  /*02f0*/  R2P PR, R14, 0x7e ;  /* 0x0000007e0e007804 */ /* 0x000fc60000000000 */
[----:B------:R-:W4:Y:S10]  /*0300*/  @!P0 LDG.E R12, desc[UR36][R8.64+0x8] ;  /* 0x00000824080c8981 */ /* 0x000f34000c1e1900 */
[----:B------:R-:W4:Y:S04]  /*0310*/  @P4 LDG.E R19, desc[UR36][R8.64+0x50] ;  /* 0x0000502408134981 */ /* 0x000f28000c1e1900 */
[----:B------:R-:W4:Y:S04]  /*0320*/  @P2 LDG.E R20, desc[UR36][R8.64+0x38] ;  /* 0x0000382408142981 */ /* 0x000f28000c1e1900 */
[----:B------:R-:W4:Y:S04]  /*0330*/  @P3 LDG.E R21, desc[UR36][R8.64+0x40] ;  /* 0x0000402408153981 */ /* 0x000f28000c1e1900 */
[----:B------:R-:W4:Y:S04]  /*0340*/  @P5 LDG.E R25, desc[UR36][R8.64+0x64] ;  /* 0x0000642408195981 */ /* 0x000f28000c1e1900 */
[----:B------:R-:W4:Y:S04]  /*0350*/  @P6 LDG.E R27, desc[UR36][R8.64+0x78] ;  /* 0x00007824081b6981 */ /* 0x000f28000c1e1900 */
[----:B------:R-:W4:Y:S04]  /*0360*/  @P4 LDG.E R26, desc[UR36][R8.64+0x60] ;  /* 0x00006024081a4981 */ /* 0x000f28000c1e1900 */
[----:B------:R-:W4:Y:S01]  /*0370*/  @P5 LDG.E R28, desc[UR36][R8.64+0x6c] ;  /* 0x00006c24081c5981 */ /* 0x000f22000c1e1900 */
[----:B--2---:R-:W-:-:S03]  /*0380*/  @!P0 LOP3.LUT R0, R0, R13, RZ, 0x3c, !PT ;  /* 0x0000000d00008212 */ /* 0x004fc600078e3cff */
[----:B------:R-:W2:Y:S01]  /*0390*/  @P1 LDG.E R13, desc[UR36][R8.64+0x14] ;  /* 0x00001424080d1981 */ /* 0x000ea2000c1e1900 */
[----:B---3--:R-:W-:-:S03]  /*03a0*/  @!P0 LOP3.LUT R6, R6, R15, RZ, 0x3c, !PT ;  /* 0x0000000f06068212 */ /* 0x008fc600078e3cff */
[----:B------:R-:W3:Y:S01]  /*03b0*/  @P2 LDG.E R15, desc[UR36][R8.64+0x28] ;  /* 0x00002824080f2981 */ /* 0x000ee2000c1e1900 */
[----:B----4-:R-:W-:-:S03]  /*03c0*/  @!P0 LOP3.LUT R4, R4, R17, RZ, 0x3c, !PT ;  /* 0x0000001104048212 */ /* 0x010fc600078e3cff */
[----:B------:R-:W4:Y:S01]  /*03d0*/  @P3 LDG.E R17, desc[UR36][R8.64+0x3c] ;  /* 0x00003c2408113981 */ /* 0x000f22000c1e1900 */
[----:B------:R-:W-:-:S03]  /*03e0*/  @!P0 LOP3.LUT R5, R5, R18, RZ, 0x3c, !PT ;  /* 0x0000001205058212 */ /* 0x000fc600078e3cff */
[----:B------:R-:W4:Y:S01]  /*03f0*/  @P1 LDG.E R18, desc[UR36][R8.64+0x24] ;  /* 0x0000242408121981 */ /* 0x000f22000c1e1900 */
[----:B------:R-:W-:-:S03]  /*0400*/  @!P0 LOP3.LUT R7, R7, R12, RZ, 0x3c, !PT ;  /* 0x0000000c07078212 */ /* 0x000fc600078e3cff */
[----:B------:R-:W4:Y:S01]  /*0410*/  @P1 LDG.E R12, desc[UR36][R8.64+0x1c] ;  /* 0x00001c24080c1981 */ /* 0x000f22000c1e1900 */
[----:B--2---:R-:W-:-:S03]  /*0420*/  @P1 LOP3.LUT R0, R0, R13, RZ, 0x3c, !PT ;  /* 0x0000000d00001212 */ /* 0x004fc600078e3cff */
[----:B------:R-:W2:Y:S01]  /*0430*/  @P1 LDG.E R13, desc[UR36][R8.64+0x18] ;  /* 0x00001824080d1981 */ /* 0x000ea2000c1e1900 */
[----:B---3--:R-:W-:-:S03]  /*0440*/  @P2 LOP3.LUT R0, R0, R15, RZ, 0x3c, !PT ;  /* 0x0000000f00002212 */ /* 0x008fc600078e3cff */
[----:B------:R-:W3:Y:S01]  /*0450*/  @P1 LDG.E R15, desc[UR36][R8.64+0x20] ;  /* 0x00002024080f1981 */ /* 0x000ee2000c1e1900 */
[----:B----4-:R-:W-:-:S03]  /*0460*/  @P3 LOP3.LUT R0, R0, R17, RZ, 0x3c, !PT ;  /* 0x0000001100003212 */ /* 0x010fc600078e3cff */
[----:B------:R-:W4:Y:S01]  /*0470*/  @P2 LDG.E R17, desc[UR36][R8.64+0x2c] ;  /* 0x00002c2408112981 */ /* 0x000f22000c1e1900 */
[----:B------:R-:W-:-:S03]  /*0480*/  @P1 LOP3.LUT R5, R5, R18, RZ, 0x3c, !PT ;  /* 0x0000001205051212 */ /* 0x000fc600078e3cff */
[----:B------:R-:W4:Y:S01]  /*0490*/  @P2 LDG.E R18, desc[UR36][R8.64+0x30] ;  /* 0x0000302408122981 */ /* 0x000f22000c1e1900 */
[----:B------:R-:W-:-:S03]  /*04a0*/  @P4 LOP3.LUT R0, R0, R19, RZ, 0x3c, !PT ;  /* 0x0000001300004212 */ /* 0x000fc600078e3cff */
[----:B------:R-:W4:Y:S01]  /*04b0*/  @P2 LDG.E R19, desc[UR36][R8.64+0x34] ;  /* 0x0000342408132981 */ /* 0x000f22000c1e1900 */
[----:B------:R-:W-:Y:S02]  /*04c0*/  LOP3.LUT P0, RZ, R14, 0x80, RZ, 0xc0, !PT ;  /* 0x000000800eff7812 */ /* 0x000fe4000780c0ff */
[----:B------:R-:W-:Y:S02]  /*04d0*/  @P1 LOP3.LUT R7, R7, R12, RZ, 0x3c, !PT ;  /* 0x0000000c07071212 */ /* 0x000fe400078e3cff */
[----:B------:R-:W4:Y:S01]  /*04e0*/  @P3 LDG.E R12, desc[UR36][R8.64+0x44] ;  /* 0x00004424080c3981 */ /* 0x000f22000c1e1900 */
[----:B------:R-:W-:-:S03]  /*04f0*/  @P2 LOP3.LUT R5, R5, R20, RZ, 0x3c, !PT ;  /* 0x0000001405052212 */ /* 0x000fc600078e3cff */
        /* <DEDUP_REMOVED lines=9> */
[----:B------:R-:W-:Y:S02]  /*0590*/  @P3 LOP3.LUT R6, R6, R21, RZ, 0x3c, !PT ;  /* 0x0000001506063212 */ /* 0x000fe400078e3cff */
[----:B------:R-:W-:Y:S01]  /*05a0*/  @P2 LOP3.LUT R4, R4, R19, RZ, 0x3c, !PT ;  /* 0x0000001304042212 */ /* 0x000fe200078e3cff */
[----:B------:R-:W4:Y:S04]  /*05b0*/  @P0 LDG.E R21, desc[UR36][R8.64+0x8c] ;  /* 0x00008c2408150981 */ /* 0x000f28000c1e1900 */
[----:B------:R-:W4:Y:S01]  /*05c0*/  @P5 LDG.E R19, desc[UR36][R8.64+0x68] ;  /* 0x0000682408135981 */ /* 0x000f22000c1e1900 */
[----:B------:R-:W-:Y:S02]  /*05d0*/  @P5 LOP3.LUT R0, R0, R25, RZ, 0x3c, !PT ;  /* 0x0000001900005212 */ /* 0x000fe400078e3cff */
[----:B------:R-:W-:-:S02]  /*05e0*/  @P3 LOP3.LUT R7, R7, R12, RZ, 0x3c, !PT ;  /* 0x0000000c07073212 */ /* 0x000fc400078e3cff */
[----:B------:R-:W4:Y:S01]  /*05f0*/  @P5 LDG.E R12, desc[UR36][R8.64+0x74] ;  /* 0x00007424080c5981 */ /* 0x000f22000c1e1900 */
[----:B------:R-:W-:Y:S02]  /*0600*/  @P6 LOP3.LUT R0, R0, R27, RZ, 0x3c, !PT ;  /* 0x0000001b00006212 */ /* 0x000fe400078e3cff */
[----:B------:R-:W-:Y:S02]  /*0610*/  @P4 LOP3.LUT R7, R7, R20, RZ, 0x3c, !PT ;  /* 0x0000001407074212 */ /* 0x000fe400078e3cff */
[----:B------:R-:W4:Y:S02]  /*0620*/  @P6 LDG.E R20, desc[UR36][R8.64+0x88] ;  /* 0x0000882408146981 */ /* 0x000f24000c1e1900 */
[----:B------:R-:W-:Y:S02]  /*0630*/  @P5 LOP3.LUT R7, R7, R28, RZ, 0x3c, !PT ;  /* 0x0000001c07075212 */ /* 0x000fe400078e3cff */
        /* <DEDUP_REMOVED lines=11> */
[----:B------:R-:W4:Y:S01]  /*06f0*/  @P0 LDG.E R21, desc[UR36][R8.64+0x98] ;  /* 0x0000982408150981 */ /* 0x000f22000c1e1900 */
[----:B------:R-:W-:-:S03]  /*0700*/  @P5 LOP3.LUT R6, R6, R19, RZ, 0x3c, !PT ;  /* 0x0000001306065212 */ /* 0x000fc600078e3cff */
[----:B------:R-:W4:Y:S04]  /*0710*/  @P0 LDG.E R19, desc[UR36][R8.64+0x90] ;  /* 0x0000902408130981 */ /* 0x000f28000c1e1900 */
[----:B------:R-:W4:Y:S01]  /*0720*/  @P0 LDG.E R26, desc[UR36][R8.64+0x94] ;  /* 0x00009424081a0981 */ /* 0x000f22000c1e1900 */
[----:B------:R-:W-:-:S04]  /*0730*/  @P5 LOP3.LUT R5, R5, R12, RZ, 0x3c, !PT ;  /* 0x0000000c05055212 */ /* 0x000fc800078e3cff */
[----:B------:R-:W-:-:S04]  /*0740*/  @P6 LOP3.LUT R5, R5, R20, RZ, 0x3c, !PT ;  /* 0x0000001405056212 */ /* 0x000fc800078e3cff */
[----:B------:R-:W-:Y:S02]  /*0750*/  @P0 LOP3.LUT R5, R5, R28, RZ, 0x3c, !PT ;  /* 0x0000001c05050212 */ /* 0x000fe400078e3cff */
[----:B--2---:R-:W-:Y:S02]  /*0760*/  @P5 LOP3.LUT R4, R4, R13, RZ, 0x3c, !PT ;  /* 0x0000000d04045212 */ /* 0x004fe400078e3cff */
[----:B---3--:R-:W-:Y:S02]  /*0770*/  @P6 LOP3.LUT R6, R6, R15, RZ, 0x3c, !PT ;  /* 0x0000000f06066212 */ /* 0x008fe400078e3cff */
[----:B----4-:R-:W-:Y:S02]  /*0780*/  @P6 LOP3.LUT R4, R4, R17, RZ, 0x3c, !PT ;  /* 0x0000001104046212 */ /* 0x010fe400078e3cff */
[----:B------:R-:W-:Y:S02]  /*0790*/  @P6 LOP3.LUT R7, R7, R18, RZ, 0x3c, !PT ;  /* 0x0000001207076212 */ /* 0x000fe400078e3cff */
[----:B------:R-:W-:-:S02]  /*07a0*/  @P0 LOP3.LUT R4, R4, R21, RZ, 0x3c, !PT ;  /* 0x0000001504040212 */ /* 0x000fc400078e3cff */
[----:B------:R-:W-:Y:S02]  /*07b0*/  @P0 LOP3.LUT R6, R6, R19, RZ, 0x3c, !PT ;  /* 0x0000001306060212 */ /* 0x000fe400078e3cff */
[----:B------:R-:W-:Y:S02]  /*07c0*/  @P0 LOP3.LUT R7, R7, R26, RZ, 0x3c, !PT ;  /* 0x0000001a07070212 */ /* 0x000fe400078e3cff */
[----:B------:R-:W-:-:S13]  /*07d0*/  R2P PR, R14.B1, 0x7f ;  /* 0x0000007f0e007804 */ /* 0x000fda0000001000 */
[----:B------:R-:W2:Y:S04]  /*07e0*/  @P0 LDG.E R13, desc[UR36][R8.64+0xa0] ;  /* 0x0000a024080d0981 */ /* 0x000ea8000c1e1900 */
[----:B------:R-:W3:Y:S04]  /*07f0*/  @P0 LDG.E R15, desc[UR36][R8.64+0xa4] ;  /* 0x0000a424080f0981 */ /* 0x000ee8000c1e1900 */
[----:B------:R-:W4:Y:S04]  /*0800*/  @P0 LDG.E R17, desc[UR36][R8.64+0xac] ;  /* 0x0000ac2408110981 */ /* 0x000f28000c1e1900 */
        /* <DEDUP_REMOVED lines=19> */
[----:B--2---:R-:W-:-:S03]  /*0940*/  @P1 LOP3.LUT R0, R0, R13, RZ, 0x3c, !PT ;  /* 0x0000000d00001212 */ /* 0x004fc600078e3cff */
[----:B------:R-:W2:Y:S01]  /*0950*/  @P2 LDG.E R13, desc[UR36][R8.64+0xcc] ;  /* 0x0000cc24080d2981 */ /* 0x000ea2000c1e1900 */
[----:B------:R-:W-:Y:S02]  /*0960*/  LOP3.LUT P0, RZ, R14, 0x8000, RZ, 0xc0, !PT ;  /* 0x000080000eff7812 */ /* 0x000fe4000780c0ff */
[----:B---3--:R-:W-:Y:S01]  /*0970*/  @P1 LOP3.LUT R6, R6, R15, RZ, 0x3c, !PT ;  /* 0x0000000f06061212 */ /* 0x008fe200078e3cff */
[----:B------:R-:W3:Y:S01]  /*0980*/  @P2 LDG.E R14, desc[UR36][R8.64+0xd8] ;  /* 0x0000d824080e2981 */ /* 0x000ee2000c1e1900 */
[----:B------:R-:W-:-:S03]  /*0990*/  @P2 LOP3.LUT R0, R0, R19, RZ, 0x3c, !PT ;  /* 0x0000001300002212 */ /* 0x000fc600078e3cff */
[----:B------:R-:W3:Y:S01]  /*09a0*/  @P2 LDG.E R15, desc[UR36][R8.64+0xd4] ;  /* 0x0000d424080f2981 */ /* 0x000ee2000c1e1900 */
[----:B----4-:R-:W-:Y:S02]  /*09b0*/  @P1 LOP3.LUT R4, R4, R17, RZ, 0x3c, !PT ;  /* 0x0000001104041212 */ /* 0x010fe400078e3cff */
[----:B------:R-:W-:Y:S01]  /*09c0*/  @P1 LOP3.LUT R7, R7, R18, RZ, 0x3c, !PT ;  /* 0x0000001207071212 */ /* 0x000fe200078e3cff */
[----:B------:R-:W4:Y:S01]  /*09d0*/  @P3 LDG.E R17, desc[UR36][R8.64+0xe0] ;  /* 0x0000e02408113981 */ /* 0x000f22000c1e1900 */
[----:B------:R-:W-:-:S03]  /*09e0*/  @P1 LOP3.LUT R5, R5, R20, RZ, 0x3c, !PT ;  /* 0x0000001405051212 */ /* 0x000fc600078e3cff */
[----:B------:R-:W4:Y:S01]  /*09f0*/  @P3 LDG.E R18, desc[UR36][R8.64+0xe4] ;  /* 0x0000e42408123981 */ /* 0x000f22000c1e1900 */
[----:B------:R-:W-:-:S03]  /*0a00*/  @P3 LOP3.LUT R0, R0, R21, RZ, 0x3c, !PT ;  /* 0x0000001500003212 */ /* 0x000fc600078e3cff */
[----:B------:R-:W4:Y:S01]  /*0a10*/  @P3 LDG.E R19, desc[UR36][R8.64+0xe8] ;  /* 0x0000e82408133981 */ /* 0x000f22000c1e1900 */
[----:B------:R-:W-:-:S03]  /*0a20*/  @P2 LOP3.LUT R7, R7, R12, RZ, 0x3c, !PT ;  /* 0x0000000c07072212 */ /* 0x000fc600078e3cff */
[----:B------:R-:W4:Y:S01]  /*0a30*/  @P3 LDG.E R20, desc[UR36][R8.64+0xec] ;  /* 0x0000ec2408143981 */ /* 0x000f22000c1e1900 */
[----:B------:R-:W-:-:S03]  /*0a40*/  @P4 LOP3.LUT R0, R0, R25, RZ, 0x3c, !PT ;  /* 0x0000001900004212 */ /* 0x000fc600078e3cff */
[----:B------:R-:W4:Y:S04]  /*0a50*/  @P4 LDG.E R12, desc[UR36][R8.64+0x100] ;  /* 0x00010024080c4981 */ /* 0x000f28000c1e1900 */
[----:B------:R-:W4:Y:S04]  /*0a60*/  @P0 LDG.E R25, desc[UR36][R8.64+0x12c] ;  /* 0x00012c2408190981 */ /* 0x000f28000c1e1900 */
[----:B------:R-:W4:Y:S04]  /*0a70*/  @P4 LDG.E R21, desc[UR36][R8.64+0xf4] ;  /* 0x0000f42408154981 */ /* 0x000f28000c1e1900 */
[----:B------:R-:W4:Y:S01]  /*0a80*/  @P0 LDG.E R28, desc[UR36][R8.64+0x13c] ;  /* 0x00013c24081c0981 */ /* 0x000f22000c1e1900 */
[----:B--2---:R-:W-:-:S03]  /*0a90*/  @P2 LOP3.LUT R6, R6, R13, RZ, 0x3c, !PT ;  /* 0x0000000d06062212 */ /* 0x004fc600078e3cff */
[----:B------:R-:W2:Y:S01]  /*0aa0*/  @P4 LDG.E R13, desc[UR36][R8.64+0xfc] ;  /* 0x0000fc24080d4981 */ /* 0x000ea2000c1e1900 */
[----:B---3--:R-:W-:Y:S02]  /*0ab0*/  @P2 LOP3.LUT R5, R5, R14, RZ, 0x3c, !PT ;  /* 0x0000000e05052212 */ /* 0x008fe400078e3cff */
[----:B------:R-:W-:Y:S01]  /*0ac0*/  @P2 LOP3.LUT R4, R4, R15, RZ, 0x3c, !PT ;  /* 0x0000000f04042212 */ /* 0x000fe200078e3cff */
[----:B------:R-:W3:Y:S01]  /*0ad0*/  @P5 LDG.E R14, desc[UR36][R8.64+0x10c] ;  /* 0x00010c24080e5981 */ /* 0x000ee2000c1e1900 */
[----:B------:R-:W-:Y:S02]  /*0ae0*/  @P5 LOP3.LUT R0, R0, R27, RZ, 0x3c, !PT ;  /* 0x0000001b00005212 */ /* 0x000fe400078e3cff */
[----:B----4-:R-:W-:Y:S01]  /*0af0*/  @P3 LOP3.LUT R6, R6, R17, RZ, 0x3c, !PT ;  /* 0x0000001106063212 */ /* 0x010fe200078e3cff */
[----:B------:R-:W4:Y:S01]  /*0b00*/  @P5 LDG.E R15, desc[UR36][R8.64+0x108] ;  /* 0x00010824080f5981 */ /* 0x000f22000c1e1900 */
[----:B------:R-:W-:-:S03]  /*0b10*/  @P3 LOP3.LUT R7, R7, R18, RZ, 0x3c, !PT ;  /* 0x0000001207073212 */ /* 0x000fc600078e3cff */
[----:B------:R-:W4:Y:S01]  /*0b20*/  @P5 LDG.E R17, desc[UR36][R8.64+0x110] ;  /* 0x0001102408115981 */ /* 0x000f22000c1e1900 */
[----:B------:R-:W-:-:S03]  /*0b30*/  @P3 LOP3.LUT R4, R4, R19, RZ, 0x3c, !PT ;  /* 0x0000001304043212 */ /* 0x000fc600078e3cff */
[----:B------:R-:W4:Y:S01]  /*0b40*/  @P5 LDG.E R18, desc[UR36][R8.64+0x114] ;  /* 0x0001142408125981 */ /* 0x000f22000c1e1900 */
[----:B------:R-:W-:-:S03]  /*0b50*/  @P3 LOP3.LUT R5, R5, R20, RZ, 0x3c, !PT ;  /* 0x0000001405053212 */ /* 0x000fc600078e3cff */
[----:B------:R-:W4:Y:S01]  /*0b60*/  @P6 LDG.E R19, desc[UR36][R8.64+0x124] ;  /* 0x0001242408136981 */ /* 0x000f22000c1e1900 */
[----:B------:R-:W-:Y:S02]  /*0b70*/  @P6 LOP3.LUT R0, R0, R29, RZ, 0x3c, !PT ;  /* 0x0000001d00006212 */ /* 0x000fe400078e3cff */
[----:B------:R-:W-:Y:S01]  /*0b80*/  @P4 LOP3.LUT R5, R5, R12, RZ, 0x3c, !PT ;  /* 0x0000000c05054212 */ /* 0x000fe200078e3cff */
[----:B------:R-:W4:Y:S01]  /*0b90*/  @P6 LDG.E R20, desc[UR36][R8.64+0x120] ;  /* 0x0001202408146981 */ /* 0x000f22000c1e1900 */
[----:B------:R-:W-:-:S03]  /*0ba0*/  @P4 LOP3.LUT R7, R7, R26, RZ, 0x3c, !PT ;  /* 0x0000001a07074212 */ /* 0x000fc600078e3cff */
[----:B------:R-:W4:Y:S01]  /*0bb0*/  @P6 LDG.E R12, desc[UR36][R8.64+0x128] ;  /* 0x00012824080c6981 */ /* 0x000f22000c1e1900 */
[----:B------:R-:W-:Y:S02]  /*0bc0*/  @P0 LOP3.LUT R0, R0, R25, RZ, 0x3c, !PT ;  /* 0x0000001900000212 */ /* 0x000fe400078e3cff */
[----:B------:R-:W-:Y:S01]  /*0bd0*/  @P4 LOP3.LUT R6, R6, R21, RZ, 0x3c, !PT ;  /* 0x0000001506064212 */ /* 0x000fe200078e3cff */
[----:B------:R-:W4:Y:S04]  /*0be0*/  @P0 LDG.E R26, desc[UR36][R8.64+0x134] ;  /* 0x00013424081a0981 */ /* 0x000f28000c1e1900 */
[----:B------:R-:W4:Y:S04]  /*0bf0*/  @P0 LDG.E R21, desc[UR36][R8.64+0x130] ;  /* 0x0001302408150981 */ /* 0x000f28000c1e1900 */
[----:B------:R-:W4:Y:S01]  /*0c00*/  @P0 LDG.E R25, desc[UR36][R8.64+0x138] ;  /* 0x0001382408190981 */ /* 0x000f22000c1e1900 */
[----:B--2---:R-:W-:-:S03]  /*0c10*/  @P4 LOP3.LUT R4, R4, R13, RZ, 0x3c, !PT ;  /* 0x0000000d04044212 */ /* 0x004fc600078e3cff */
[----:B------:R-:W2:Y:S01]  /*0c20*/  @P6 LDG.E R13, desc[UR36][R8.64+0x11c] ;  /* 0x00011c24080d6981 */ /* 0x000ea2000c1e1900 */
[----:B------:R-:W-:-:S05]  /*0c30*/  VIADD R11, R11, 0x10 ;  /* 0x000000100b0b7836 */ /* 0x000fca0000000000 */
[----:B------:R-:W-:Y:S02]  /*0c40*/  ISETP.NE.AND P1, PT, R11, 0x20, PT ;  /* 0x000000200b00780c */ /* 0x000fe40003f25270 */
[----:B---3--:R-:W-:Y:S02]  /*0c50*/  @P5 LOP3.LUT R7, R7, R14, RZ, 0x3c, !PT ;  /* 0x0000000e07075212 */ /* 0x008fe400078e3cff */
[----:B----4-:R-:W-:Y:S02]  /*0c60*/  @P5 LOP3.LUT R6, R6, R15, RZ, 0x3c, !PT ;  /* 0x0000000f06065212 */ /* 0x010fe400078e3cff */
[----:B------:R-:W-:Y:S02]  /*0c70*/  @P5 LOP3.LUT R4, R4, R17, RZ, 0x3c, !PT ;  /* 0x0000001104045212 */ /* 0x000fe400078e3cff */
[----:B------:R-:W-:Y:S02]  /*0c80*/  @P5 LOP3.LUT R5, R5, R18, RZ, 0x3c, !PT ;  /* 0x0000001205055212 */ /* 0x000fe400078e3cff */
[----:B------:R-:W-:-:S02]  /*0c90*/  @P6 LOP3.LUT R4, R4, R19, RZ, 0x3c, !PT ;  /* 0x0000001304046212 */ /* 0x000fc400078e3cff */
[----:B------:R-:W-:Y:S02]  /*0ca0*/  @P6 LOP3.LUT R7, R7, R20, RZ, 0x3c, !PT ;  /* 0x0000001407076212 */ /* 0x000fe400078e3cff */
[----:B------:R-:W-:Y:S02]  /*0cb0*/  @P6 LOP3.LUT R5, R5, R12, RZ, 0x3c, !PT ;  /* 0x0000000c05056212 */ /* 0x000fe400078e3cff */
[----:B------:R-:W-:Y:S02]  /*0cc0*/  @P0 LOP3.LUT R7, R7, R26, RZ, 0x3c, !PT ;  /* 0x0000001a07070212 */ /* 0x000fe400078e3cff */
[----:B------:R-:W-:Y:S02]  /*0cd0*/  @P0 LOP3.LUT R5, R5, R28, RZ, 0x3c, !PT ;  /* 0x0000001c05050212 */ /* 0x000fe400078e3cff */
[----:B------:R-:W-:Y:S02]  /*0ce0*/  @P0 LOP3.LUT R4, R4, R25, RZ, 0x3c, !PT ;  /* 0x0000001904040212 */ /* 0x000fe400078e3cff */
[----:B--2---:R-:W-:-:S04]  /*0cf0*/  @P6 LOP3.LUT R6, R6, R13, RZ, 0x3c, !PT ;  /* 0x0000000d06066212 */ /* 0x004fc800078e3cff */
[----:B------:R-:W-:Y:S01]  /*0d00*/  @P0 LOP3.LUT R6, R6, R21, RZ, 0x3c, !PT ;  /* 0x0000001506060212 */ /* 0x000fe200078e3cff */
[----:B------:R-:W-:Y:S06]  /*0d10*/  @P1 BRA `(.L_x_2) ;  /* 0xfffffff400481947 */ /* 0x000fec000383ffff */
[----:B------:R-:W-:Y:S05]  /*0d20*/  BSYNC.RECONVERGENT B1 ;  /* 0x0000000000017941 */ /* 0x000fea0003800200 */
.L_x_1:
[----:B------:R-:W-:-:S05]  /*0d30*/  VIADD R2, R2, 0x1 ;  /* 0x0000000102027836 */ /* 0x000fca0000000000 */
[----:B------:R-:W-:-:S13]  /*0d40*/  ISETP.NE.AND P0, PT, R2, 0x5, PT ;  /* 0x000000050200780c */ /* 0x000fda0003f05270 */
[----:B------:R-:W-:Y:S05]  /*0d50*/  @P0 BRA `(.L_x_3) ;  /* 0xfffffff400240947 */ /* 0x000fea000383ffff */
[----:B------:R-:W-:Y:S05]  /*0d60*/  BSYNC.RECONVERGENT B0 ;  /* 0x0000000000007941 */ /* 0x000fea0003800200 */
.L_x_0:
[----:B------:R-:W-:Y:S01]  /*0d70*/  MOV R2, 0x0 ;  /* 0x0000000000027802 */ /* 0x000fe20000000f00 */
[----:B------:R-:W-:Y:S01]  /*0d80*/  IMAD.MOV.U32 R9, RZ, RZ, 0x2 ;  /* 0x00000002ff097424 */ /* 0x000fe200078e00ff */
[----:B------:R-:W-:Y:S01]  /*0d90*/  STL [R1+0x4], R0 ;  /* 0x0000040001007387 */ /* 0x000fe20000100800 */
[----:B------:R-:W-:Y:S01]  /*0da0*/  IMAD.MOV.U32 R8, RZ, RZ, RZ ;  /* 0x000000ffff087224 */ /* 0x000fe200078e00ff */
[----:B------:R-:W0:Y:S01]  /*0db0*/  LDCU.64 UR4, c[0x4][0x48] ;  /* 0x01000900ff0477ac */ /* 0x000e220008000a00 */
[----:B------:R-:W-:Y:S01]  /*0dc0*/  IADD3 R17, P0, PT, R23, 0x30, RZ ;  /* 0x0000003017117810 */ /* 0x000fe20007f1e0ff */
[----:B------:R-:W-:Y:S01]  /*0dd0*/  STL.64 [R1+0x18], RZ ;  /* 0x000018ff01007387 */ /* 0x000fe20000100a00 */
[----:B------:R-:W1:Y:S03]  /*0de0*/  LDC.64 R2, c[0x4][R2] ;  /* 0x0100000002027b82 */ /* 0x000e660000000a00 */
[----:B------:R-:W-:Y:S01]  /*0df0*/  STL.64 [R1+0x30], R8 ;  /* 0x0000300801007387 */ /* 0x000fe20000100a00 */
[----:B------:R-:W-:-:S03]  /*0e00*/  IMAD.X R18, RZ, RZ, R22, P0 ;  /* 0x000000ffff127224 */ /* 0x000fc600000e0616 */
[----:B------:R-:W-:Y:S04]  /*0e10*/  STL [R1+0x20], RZ ;  /* 0x000020ff01007387 */ /* 0x000fe80000100800 */
[----:B------:R-:W-:Y:S04]  /*0e20*/  STL.64 [R1+0x28], RZ ;  /* 0x000028ff01007387 */ /* 0x000fe80000100a00 */
[----:B------:R2:W-:Y:S04]  /*0e30*/  STL.64 [R1+0x8], R6 ;  /* 0x0000080601007387 */ /* 0x0005e80000100a00 */
[----:B------:R0:W-:Y:S01]  /*0e40*/  STL.64 [R1+0x10], R4 ;  /* 0x0000100401007387 */ /* 0x0001e20000100a00 */
[----:B--2---:R-:W-:-:S02]  /*0e50*/  IMAD.MOV.U32 R6, RZ, RZ, R17 ;  /* 0x000000ffff067224 */ /* 0x004fc400078e0011 */
[----:B------:R-:W-:Y:S02]  /*0e60*/  IMAD.MOV.U32 R7, RZ, RZ, R18 ;  /* 0x000000ffff077224 */ /* 0x000fe400078e0012 */
[----:B0-----:R-:W-:Y:S02]  /*0e70*/  IMAD.U32 R4, RZ, RZ, UR4 ;  /* 0x00000004ff047e24 */ /* 0x001fe4000f8e00ff */
[----:B------:R-:W-:-:S07]  /*0e80*/  IMAD.U32 R5, RZ, RZ, UR5 ;  /* 0x00000005ff057e24 */ /* 0x000fce000f8e00ff */
[----:B------:R-:W-:-:S07]  /*0e90*/  LEPC R20, `(.L_x_4) ;  /* 0x000000001014794e */ /* 0x000fce0000000000 */
[----:B-1----:R-:W-:Y:S05]  /*0ea0*/  CALL.ABS.NOINC R2 ;  /* 0x0000000002007343 */ /* 0x002fea0003c00000 */
.L_x_4:
[----:B------:R-:W-:Y:S01]  /*0eb0*/  MOV R19, 0x0 ;  /* 0x0000000000137802 */ /* 0x000fe20000000f00 */
[----:B------:R-:W0:Y:S01]  /*0ec0*/  LDCU.64 UR4, c[0x4][0x50] ;  /* 0x01000a00ff0477ac */ /* 0x000e220008000a00 */
[----:B------:R-:W-:Y:S02]  /*0ed0*/  CS2R R6, SRZ ;  /* 0x0000000000067805 */ /* 0x000fe4000001ff00 */
[----:B------:R1:W2:Y:S01]  /*0ee0*/  LDC.64 R2, c[0x4][R19] ;  /* 0x0100000013027b82 */ /* 0x0002a20000000a00 */
[----:B0-----:R-:W-:Y:S02]  /*0ef0*/  IMAD.U32 R4, RZ, RZ, UR4 ;  /* 0x00000004ff047e24 */ /* 0x001fe4000f8e00ff */
[----:B-1----:R-:W-:-:S07]  /*0f00*/  IMAD.U32 R5, RZ, RZ, UR5 ;  /* 0x00000005ff057e24 */ /* 0x002fce000f8e00ff */
[----:B------:R-:W-:-:S07]  /*0f10*/  LEPC R20, `(.L_x_5) ;  /* 0x000000001014794e */ /* 0x000fce0000000000 */
[----:B--2---:R-:W-:Y:S05]  /*0f20*/  CALL.ABS.NOINC R2 ;  /* 0x0000000002007343 */ /* 0x004fea0003c00000 */
.L_x_5:
[----:B------:R-:W0:Y:S01]  /*0f30*/  LDC.64 R26, c[0x0][0x388] ;  /* 0x0000e200ff1a7b82 */ /* 0x000e220000000a00 */
[----:B------:R-:W1:Y:S01]  /*0f40*/  LDCU.64 UR4, c[0x4][0x58] ;  /* 0x01000b00ff0477ac */ /* 0x000e620008000a00 */
[----:B0-----:R-:W2:Y:S06]  /*0f50*/  LDG.E R26, desc[UR36][R26.64] ;  /* 0x000000241a1a7981 */ /* 0x001eac000c1e1900 */
[----:B------:R0:W3:Y:S01]  /*0f60*/  LDC.64 R2, c[0x4][R19] ;  /* 0x0100000013027b82 */ /* 0x0000e20000000a00 */
[----:B-1----:R-:W-:Y:S02]  /*0f70*/  IMAD.U32 R4, RZ, RZ, UR4 ;  /* 0x00000004ff047e24 */ /* 0x002fe4000f8e00ff */
[----:B------:R-:W-:-:S02]  /*0f80*/  IMAD.U32 R5, RZ, RZ, UR5 ;  /* 0x00000005ff057e24 */ /* 0x000fc4000f8e00ff */
[----:B------:R-:W-:Y:S02]  /*0f90*/  IMAD.MOV.U32 R6, RZ, RZ, R17 ;  /* 0x000000ffff067224 */ /* 0x000fe400078e0011 */
[----:B------:R-:W-:Y:S01]  /*0fa0*/  IMAD.MOV.U32 R7, RZ, RZ, R18 ;  /* 0x000000ffff077224 */ /* 0x000fe200078e0012 */
[----:B--23--:R0:W-:Y:S06]  /*0fb0*/  STL [R1+0x30], R26 ;  /* 0x0000301a01007387 */ /* 0x00c1ec0000100800 */
[----:B------:R-:W-:-:S07]  /*0fc0*/  LEPC R20, `(.L_x_6) ;  /* 0x000000001014794e */ /* 0x000fce0000000000 */
[----:B0-----:R-:W-:Y:S05]  /*0fd0*/  CALL.ABS.NOINC R2 ;  /* 0x0000000002007343 */ /* 0x001fea0003c00000 */
.L_x_6:
[----:B------:R-:W0:Y:S02]  /*0fe0*/  LDC.64 R2, c[0x0][0x388] ;  /* 0x0000e200ff027b82 */ /* 0x000e240000000a00 */
[----:B0-----:R-:W2:Y:S04]  /*0ff0*/  LDG.E R0, desc[UR36][R2.64] ;  /* 0x0000002402007981 */ /* 0x001ea8000c1e1900 */
[----:B------:R-:W2:Y:S02]  /*1000*/  LDG.E R5, desc[UR36][R2.64+0x8] ;  /* 0x0000082402057981 */ /* 0x000ea4000c1e1900 */
[----:B--2---:R-:W-:-:S13]  /*1010*/  ISETP.NE.AND P0, PT, R0, R5, PT ;  /* 0x000000050000720c */ /* 0x004fda0003f05270 */
[----:B------:R-:W-:Y:S05]  /*1020*/  @P0 BRA `(.L_x_7) ;  /* 0x0000000000200947 */ /* 0x000fea0003800000 */
[----:B------:R0:W1:Y:S01]  /*1030*/  LDC.64 R2, c[0x4][R19] ;  /* 0x0100000013027b82 */ /* 0x0000620000000a00 */
[----:B------:R-:W2:Y:S01]  /*1040*/  LDCU.64 UR4, c[0x4][0x60] ;  /* 0x01000c00ff0477ac */ /* 0x000ea20008000a00 */
[----:B------:R-:W-:Y:S01]  /*1050*/  CS2R R6, SRZ ;  /* 0x0000000000067805 */ /* 0x000fe2000001ff00 */
[----:B--2---:R-:W-:Y:S02]  /*1060*/  IMAD.U32 R4, RZ, RZ, UR4 ;  /* 0x00000004ff047e24 */ /* 0x004fe4000f8e00ff */
[----:B0-----:R-:W-:-:S07]  /*1070*/  IMAD.U32 R5, RZ, RZ, UR5 ;  /* 0x00000005ff057e24 */ /* 0x001fce000f8e00ff */
[----:B------:R-:W-:-:S07]  /*1080*/  LEPC R20, `(.L_x_8) ;  /* 0x000000001014794e */ /* 0x000fce0000000000 */
[----:B-1----:R-:W-:Y:S05]  /*1090*/  CALL.ABS.NOINC R2 ;  /* 0x0000000002007343 */ /* 0x002fea0003c00000 */
.L_x_8:
[----:B------:R-:W-:Y:S05]  /*10a0*/  BRA `(.L_x_9) ;  /* 0x00000000006c7947 */ /* 0x000fea0003800000 */
.L_x_7:
[----:B------:R-:W-:Y:S01]  /*10b0*/  MOV R17, 0x0 ;  /* 0x0000000000117802 */ /* 0x000fe20000000f00 */
[----:B------:R0:W-:Y:S01]  /*10c0*/  STL [R1+0x30], R26 ;  /* 0x0000301a01007387 */ /* 0x0001e20000100800 */
[----:B------:R-:W1:Y:S01]  /*10d0*/  LDCU.64 UR4, c[0x4][0x58] ;  /* 0x01000b00ff0477ac */ /* 0x000e620008000a00 */
[----:B------:R-:W-:Y:S01]  /*10e0*/  IMAD.MOV.U32 R7, RZ, RZ, R18 ;  /* 0x000000ffff077224 */ /* 0x000fe200078e0012 */
[----:B------:R0:W2:Y:S01]  /*10f0*/  LDC.64 R2, c[0x4][R17] ;  /* 0x0100000011027b82 */ /* 0x0000a20000000a00 */
[----:B------:R-:W-:Y:S02]  /*1100*/  VIADD R6, R23, 0x30 ;  /* 0x0000003017067836 */ /* 0x000fe40000000000 */
[----:B-1----:R-:W-:Y:S02]  /*1110*/  IMAD.U32 R4, RZ, RZ, UR4 ;  /* 0x00000004ff047e24 */ /* 0x002fe4000f8e00ff */
[----:B0-----:R-:W-:-:S07]  /*1120*/  IMAD.U32 R5, RZ, RZ, UR5 ;  /* 0x00000005ff057e24 */ /* 0x001fce000f8e00ff */
[----:B------:R-:W-:-:S07]  /*1130*/  LEPC R20, `(.L_x_10) ;  /* 0x000000001014794e */ /* 0x000fce0000000000 */
[----:B--2---:R-:W-:Y:S05]  /*1140*/  CALL.ABS.NOINC R2 ;  /* 0x0000000002007343 */ /* 0x004fea0003c00000 */
.L_x_10:
[----:B------:R-:W0:Y:S02]  /*1150*/  LDC.64 R2, c[0x0][0x380] ;  /* 0x0000e000ff027b82 */ /* 0x000e240000000a00 */
[----:B0-----:R-:W2:Y:S02]  /*1160*/  LDG.E.U8 R2, desc[UR36][R2.64+0x2] ;  /* 0x0000022402027981 */ /* 0x001ea4000c1e1100 */
[----:B--2---:R-:W-:-:S13]  /*1170*/  ISETP.NE.AND P0, PT, R2, RZ, PT ;  /* 0x000000ff0200720c */ /* 0x004fda0003f05270 */
        /* <DEDUP_REMOVED lines=8> */
.L_x_11:
[----:B------:R-:W0:Y:S02]  /*1200*/  LDC.64 R2, c[0x0][0x388] ;  /* 0x0000e200ff027b82 */ /* 0x000e240000000a00 */
[----:B0-----:R-:W2:Y:S04]  /*1210*/  LDG.E R5, desc[UR36][R2.64] ;  /* 0x0000002402057981 */ /* 0x001ea8000c1e1900 */
[----:B------:R-:W2:Y:S02]  /*1220*/  LDG.E R0, desc[UR36][R2.64+0x8] ;  /* 0x0000082402007981 */ /* 0x000ea4000c1e1900 */
[----:B--2---:R-:W-:-:S13]  /*1230*/  ISETP.GE.AND P0, PT, R5, R0, PT ;  /* 0x000000000500720c */ /* 0x004fda0003f06270 */
[----:B------:R0:W-:Y:S04]  /*1240*/  @!P0 STG.E desc[UR36][R2.64+0x8], R5 ;  /* 0x0000080502008986 */ /* 0x0001e8000c101924 */
[----:B------:R0:W-:Y:S02]  /*1250*/  @P0 STG.E desc[UR36][R2.64], R0 ;  /* 0x0000000002000986 */ /* 0x0001e4000c101924 */
.L_x_9:
[----:B------:R-:W-:-:S13]  /*1260*/  ISETP.NE.AND P0, PT, R24, RZ, PT ;  /* 0x000000ff1800720c */ /* 0x000fda0003f05270 */
[----:B------:R-:W-:Y:S05]  /*1270*/  @P0 BRA `(.L_x_12) ;  /* 0xffffffec008c0947 */ /* 0x000fea000383ffff */
[----:B------:R-:W-:Y:S05]  /*1280*/  EXIT ;  /* 0x000000000000794d */ /* 0x000fea0003800000 */
.L_x_13:
[----:B------:R-:W-:-:S00]  /*1290*/  BRA `(.L_x_13) ;  /* 0xfffffffc00fc7947 */ /* 0x000fc0000383ffff */
[----:B------:R-:W-:-:S00]  /*12a0*/  NOP ;  /* 0x0000000000007918 */ /* 0x000fc00000000000 */
        /* <DEDUP_REMOVED lines=13> */
.L_x_14:


//--------------------- .nv.global.init           --------------------------
	.section	.nv.global.init,"aw",@progbits
	.align	4
.nv.global.init:
	.type		mrg32k3aM1SubSeq,@object
	.size		mrg32k3aM1SubSeq,(mrg32k3aM2SubSeq - mrg32k3aM1SubSeq)
mrg32k3aM1SubSeq:
        /*0000*/ 	.byte	0x0b, 0xcc, 0xee, 0x04, 0x73, 0x29, 0x8b, 0x6f, 0xf6, 0x53, 0x03, 0xf6, 0x23, 0xf6, 0xea, 0xda
        /* <DEDUP_REMOVED lines=125> */
	.type		mrg32k3aM2SubSeq,@object
	.size		mrg32k3aM2SubSeq,(mrg32k3aM1 - mrg32k3aM2SubSeq)
mrg32k3aM2SubSeq:
        /* <DEDUP_REMOVED lines=126> */
	.type		mrg32k3aM1,@object
	.size		mrg32k3aM1,(mrg32k3aM1Seq - mrg32k3aM1)
mrg32k3aM1:
        /* <DEDUP_REMOVED lines=144> */
	.type		mrg32k3aM1Seq,@object
	.size		mrg32k3aM1Seq,(mrg32k3aM2 - mrg32k3aM1Seq)
mrg32k3aM1Seq:
        /* <DEDUP_REMOVED lines=144> */
	.type		mrg32k3aM2,@object
	.size		mrg32k3aM2,(mrg32k3aM2Seq - mrg32k3aM2)
mrg32k3aM2:
        /* <DEDUP_REMOVED lines=144> */
	.type		mrg32k3aM2Seq,@object
	.size		mrg32k3aM2Seq,(precalc_xorwow_matrix - mrg32k3aM2Seq)
mrg32k3aM2Seq:
        /* <DEDUP_REMOVED lines=144> */
	.type		precalc_xorwow_matrix,@object
	.size		precalc_xorwow_matrix,(precalc_xorwow_offset_matrix - precalc_xorwow_matrix)
precalc_xorwow_matrix:
        /* <DEDUP_REMOVED lines=6400> */
	.type		precalc_xorwow_offset_matrix,@object
	.size		precalc_xorwow_offset_matrix,($str$1 - precalc_xorwow_offset_matrix)
precalc_xorwow_offset_matrix:
        /* <DEDUP_REMOVED lines=6400> */
	.type		$str$1,@object
	.size		$str$1,($str$3 - $str$1)
$str$1:
        /*353c0*/ 	.byte	0x68, 0x65, 0x6c, 0x6c, 0x6f, 0x0a, 0x00
	.type		$str$3,@object
	.size		$str$3,($str$4 - $str$3)
$str$3:
        /*353c7*/ 	.byte	0x63, 0x6f, 0x6c, 0x6f, 0x72, 0x73, 0x20, 0x65, 0x71, 0x75, 0x61, 0x6c, 0x0a, 0x00
	.type		$str$4,@object
	.size		$str$4,($str$2 - $str$4)
$str$4:
        /*353d5*/ 	.byte	0x63, 0x68, 0x61, 0x6e, 0x67, 0x69, 0x6e, 0x67, 0x20, 0x63, 0x6f, 0x6c, 0x6f, 0x72, 0x20, 0x0a
        /*353e5*/ 	.byte	0x00
	.type		$str$2,@object
	.size		$str$2,($str - $str$2)
$str$2:
        /*353e6*/ 	.byte	0x76, 0x65, 0x72, 0x74, 0x65, 0x78, 0x20, 0x31, 0x20, 0x63, 0x6f, 0x6c, 0x6f, 0x72, 0x20, 0x25
        /*353f6*/ 	.byte	0x69, 0x20, 0x20, 0x20, 0x0a, 0x00
	.type		$str,@object
	.size		$str,(.L_9 - $str)
$str:
        /*353fc*/ 	.byte	0x76, 0x65, 0x72, 0x74, 0x65, 0x78, 0x31, 0x20, 0x25, 0x69, 0x20, 0x76, 0x65, 0x72, 0x74, 0x65
        /*3540c*/ 	.byte	0x78, 0x20, 0x32, 0x20, 0x25, 0x69, 0x20, 0x20, 0x20, 0x20, 0x20, 0x0a, 0x00
.L_9:


//--------------------- .nv.shared.reserved.0     --------------------------
	.section	.nv.shared.reserved.0,"aw",@nobits
	.weak		__nv_reservedSMEM_offset_0_alias
	.size		__nv_reservedSMEM_offset_0_alias, 0, 64
	.other		__nv_reservedSMEM_offset_0_alias,@"STO_CUDA_RESERVED_SHARED STV_DEFAULT"
__nv_reservedSMEM_offset_0_alias:
	.zero		0
	.zero		64


//--------------------- .nv.constant0._Z12reduceColorsPbPiiiP7AdjListj --------------------------
	.section	.nv.constant0._Z12reduceColorsPbPiiiP7AdjListj,"a",@progbits
	.sectionflags	@""
	.align	4
.nv.constant0._Z12reduceColorsPbPiiiP7AdjListj:
	.zero		932


//--------------------- SYMBOLS --------------------------

	.type		.nv.reservedSmem.offset0,@object
	.size		.nv.reservedSmem.offset0,0x4
	.type		vprintf,@function
